	.headerflags	@"EF_CUDA_TEXMODE_UNIFIED EF_CUDA_64BIT_ADDRESS EF_CUDA_ACCELERATORS EF_CUDA_SM90 EF_CUDA_VIRTUAL_SM(EF_CUDA_SM90)"
	.elftype	@"ET_EXEC"


//--------------------- .nv.info                  --------------------------
	.section	.nv.info,"",@"SHT_CUDA_INFO"
	.align	4


	//----- nvinfo : EIATTR_REGCOUNT
	.align		4
        /*0000*/ 	.byte	0x04, 0x2f
        /*0002*/ 	.short	(.L_1 - .L_0)
	.align		4
.L_0:
        /*0004*/ 	.word	index@(triton_poi_fused_cat_12)
        /*0008*/ 	.word	0x00000018


	//----- nvinfo : EIATTR_MIN_STACK_SIZE
	.align		4
.L_1:
        /*000c*/ 	.byte	0x04, 0x12
        /*000e*/ 	.short	(.L_3 - .L_2)
	.align		4
.L_2:
        /*0010*/ 	.word	index@(triton_poi_fused_cat_12)
        /*0014*/ 	.word	0x00000000


	//----- nvinfo : EIATTR_FRAME_SIZE
	.align		4
.L_3:
        /*0018*/ 	.byte	0x04, 0x11
        /*001a*/ 	.short	(.L_5 - .L_4)
	.align		4
.L_4:
        /*001c*/ 	.word	index@(triton_poi_fused_cat_12)
        /*0020*/ 	.word	0x00000000


	//----- nvinfo : EIATTR_MIN_STACK_SIZE
	.align		4
.L_5:
        /*0024*/ 	.byte	0x04, 0x12
        /*0026*/ 	.short	(.L_7 - .L_6)
	.align		4
.L_6:
        /*0028*/ 	.word	index@(triton_poi_fused_cat_12)
        /*002c*/ 	.word	0x00000000
.L_7:


//--------------------- .nv.info.triton_poi_fused_cat_12 --------------------------
	.section	.nv.info.triton_poi_fused_cat_12,"",@"SHT_CUDA_INFO"
	.sectionflags	@""
	.align	4


	//----- nvinfo : EIATTR_CUDA_API_VERSION
	.align		4
        /*0000*/ 	.byte	0x04, 0x37
        /*0002*/ 	.short	(.L_9 - .L_8)
.L_8:
        /*0004*/ 	.word	0x0000007c


	//----- nvinfo : EIATTR_KPARAM_INFO
	.align		4
.L_9:
        /*0008*/ 	.byte	0x04, 0x17
        /*000a*/ 	.short	(.L_11 - .L_10)
.L_10:
        /*000c*/ 	.word	0x00000000
        /*0010*/ 	.short	0x0005
        /*0012*/ 	.short	0x0028
        /*0014*/ 	.byte	0x00, 0xf0, 0x11, 0x00


	//----- nvinfo : EIATTR_KPARAM_INFO
	.align		4
.L_11:
        /*0018*/ 	.byte	0x04, 0x17
        /*001a*/ 	.short	(.L_13 - .L_12)
.L_12:
        /*001c*/ 	.word	0x00000000
        /*0020*/ 	.short	0x0004
        /*0022*/ 	.short	0x0020
        /*0024*/ 	.byte	0x00, 0xf4, 0x21, 0x00


	//----- nvinfo : EIATTR_KPARAM_INFO
	.align		4
.L_13:
        /*0028*/ 	.byte	0x04, 0x17
        /*002a*/ 	.short	(.L_15 - .L_14)
.L_14:
        /*002c*/ 	.word	0x00000000
        /*0030*/ 	.short	0x0003
        /*0032*/ 	.short	0x0018
        /*0034*/ 	.byte	0x00, 0xf4, 0x21, 0x00


	//----- nvinfo : EIATTR_KPARAM_INFO
	.align		4
.L_15:
        /*0038*/ 	.byte	0x04, 0x17
        /*003a*/ 	.short	(.L_17 - .L_16)
.L_16:
        /*003c*/ 	.word	0x00000000
        /*0040*/ 	.short	0x0002
        /*0042*/ 	.short	0x0010
        /*0044*/ 	.byte	0x00, 0xf4, 0x21, 0x00


	//----- nvinfo : EIATTR_KPARAM_INFO
	.align		4
.L_17:
        /*0048*/ 	.byte	0x04, 0x17
        /*004a*/ 	.short	(.L_19 - .L_18)
.L_18:
        /*004c*/ 	.word	0x00000000
        /*0050*/ 	.short	0x0001
        /*0052*/ 	.short	0x0008
        /*0054*/ 	.byte	0x00, 0xf4, 0x21, 0x00


	//----- nvinfo : EIATTR_KPARAM_INFO
	.align		4
.L_19:
        /*0058*/ 	.byte	0x04, 0x17
        /*005a*/ 	.short	(.L_21 - .L_20)
.L_20:
        /*005c*/ 	.word	0x00000000
        /*0060*/ 	.short	0x0000
        /*0062*/ 	.short	0x0000
        /*0064*/ 	.byte	0x00, 0xf4, 0x21, 0x00


	//----- nvinfo : EIATTR_SPARSE_MMA_MASK
	.align		4
.L_21:
        /*0068*/ 	.byte	0x03, 0x50
        /*006a*/ 	.short	0x0000


	//----- nvinfo : EIATTR_MAXREG_COUNT
	.align		4
        /*006c*/ 	.byte	0x03, 0x1b
        /*006e*/ 	.short	0x00ff


	//----- nvinfo : EIATTR_EXIT_INSTR_OFFSETS
	.align		4
        /*0070*/ 	.byte	0x04, 0x1c
        /*0072*/ 	.short	(.L_23 - .L_22)


	//   ....[0]....
.L_22:
        /*0074*/ 	.word	0x000003f0


	//----- nvinfo : EIATTR_REQNTID
	.align		4
.L_23:
        /*0078*/ 	.byte	0x04, 0x10
        /*007a*/ 	.short	(.L_25 - .L_24)
.L_24:
        /*007c*/ 	.word	0x00000080
        /*0080*/ 	.word	0x00000001
        /*0084*/ 	.word	0x00000001


	//----- nvinfo : EIATTR_CBANK_PARAM_SIZE
	.align		4
.L_25:
        /*0088*/ 	.byte	0x03, 0x19
        /*008a*/ 	.short	0x002c


	//----- nvinfo : EIATTR_PARAM_CBANK
	.align		4
        /*008c*/ 	.byte	0x04, 0x0a
        /*008e*/ 	.short	(.L_27 - .L_26)
	.align		4
.L_26:
        /*0090*/ 	.word	index@(.nv.constant0.triton_poi_fused_cat_12)
        /*0094*/ 	.short	0x0210
        /*0096*/ 	.short	0x002c


	//----- nvinfo : EIATTR_SW_WAR
	.align		4
.L_27:
        /*0098*/ 	.byte	0x04, 0x36
        /*009a*/ 	.short	(.L_29 - .L_28)
.L_28:
        /*009c*/ 	.word	0x00000008
.L_29:


//--------------------- .nv.callgraph             --------------------------
	.section	.nv.callgraph,"",@"SHT_CUDA_CALLGRAPH"
	.align	4
	.sectionentsize	8
	.align		4
        /*0000*/ 	.word	0x00000000
	.align		4
        /*0004*/ 	.word	0xffffffff
	.align		4
        /*0008*/ 	.word	0x00000000
	.align		4
        /*000c*/ 	.word	0xfffffffe
	.align		4
        /*0010*/ 	.word	0x00000000
	.align		4
        /*0014*/ 	.word	0xfffffffd
	.align		4
        /*0018*/ 	.word	0x00000000
	.align		4
        /*001c*/ 	.word	0xfffffffc


//--------------------- .text.triton_poi_fused_cat_12 --------------------------
	.section	.text.triton_poi_fused_cat_12,"ax",@progbits
	.align	128
        .global         triton_poi_fused_cat_12
        .type           triton_poi_fused_cat_12,@function
        .size           triton_poi_fused_cat_12,(.L_x_1 - triton_poi_fused_cat_12)
        .other          triton_poi_fused_cat_12,@"STO_CUDA_ENTRY STV_DEFAULT"
triton_poi_fused_cat_12:
.text.triton_poi_fused_cat_12:
[----:B------:R-:W-:Y:S01]  /*0000*/  LDC R1, c[0x0][0x28] ;  /* 0x00000a00ff017b82 */ /* 0x000fe20000000800 */
[----:B------:R-:W1:Y:S07]  /*0010*/  S2R R0, SR_TID.X ;  /* 0x0000000000007919 */ /* 0x000e6e0000002100 */
[----:B------:R-:W2:Y:S01]  /*0020*/  LDC.64 R10, c[0x0][0x220] ;  /* 0x00008800ff0a7b82 */ /* 0x000ea20000000a00 */
[----:B------:R-:W-:Y:S01]  /*0030*/  ULDC.64 UR4, c[0x0][0x208] ;  /* 0x0000820000047ab9 */ /* 0x000fe20000000a00 */
[----:B------:R-:W3:Y:S01]  /*0040*/  S2R R5, SR_CTAID.X ;  /* 0x0000000000057919 */ /* 0x000ee20000002500 */
[----:B-1----:R-:W-:Y:S01]  /*0050*/  IMAD.SHL.U32 R0, R0, 0x2, RZ ;  /* 0x0000000200007824 */ /* 0x002fe200078e00ff */
[----:B---3--:R-:W-:-:S04]  /*0060*/  SHF.R.S32.HI R3, RZ, 0x17, R5 ;  /* 0x00000017ff037819 */ /* 0x008fc80000011405 */
[----:B------:R-:W-:Y:S02]  /*0070*/  LOP3.LUT R0, R0, 0xfe, RZ, 0xc0, !PT ;  /* 0x000000fe00007812 */ /* 0x000fe400078ec0ff */
[----:B------:R-:W-:-:S03]  /*0080*/  SGXT R3, R3, 0x1 ;  /* 0x000000010303781a */ /* 0x000fc60000000200 */
[----:B------:R-:W-:-:S04]  /*0090*/  IMAD R0, R5, 0x100, R0 ;  /* 0x0000010005007824 */ /* 0x000fc800078e0200 */
[----:B------:R-:W-:Y:S01]  /*00a0*/  IMAD.HI R8, R0, 0x66666667, RZ ;  /* 0x6666666700087827 */ /* 0x000fe200078e02ff */
[----:B------:R-:W-:Y:S02]  /*00b0*/  LEA.HI R4, R3, R0, RZ, 0x6 ;  /* 0x0000000003047211 */ /* 0x000fe400078f30ff */
[----:B------:R-:W1:Y:S02]  /*00c0*/  LDC.64 R2, c[0x0][0x210] ;  /* 0x00008400ff027b82 */ /* 0x000e640000000a00 */
[----:B------:R-:W-:Y:S02]  /*00d0*/  SHF.R.S32.HI R5, RZ, 0x6, R4 ;  /* 0x00000006ff057819 */ /* 0x000fe40000011404 */
[----:B------:R-:W-:-:S03]  /*00e0*/  SHF.R.U32.HI R9, RZ, 0x1f, R8 ;  /* 0x0000001fff097819 */ /* 0x000fc60000011608 */
[----:B------:R-:W-:-:S05]  /*00f0*/  IMAD.HI R6, R5, 0x66666667, RZ ;  /* 0x6666666705067827 */ /* 0x000fca00078e02ff */
[----:B------:R-:W-:-:S04]  /*0100*/  SHF.R.U32.HI R7, RZ, 0x1f, R6 ;  /* 0x0000001fff077819 */ /* 0x000fc80000011606 */
[----:B------:R-:W-:Y:S02]  /*0110*/  LEA.HI.SX32 R6, R6, R7, 0x1a ;  /* 0x0000000706067211 */ /* 0x000fe400078fd2ff */
[----:B------:R-:W-:-:S03]  /*0120*/  LOP3.LUT R7, R4, 0xffffffc0, RZ, 0xc0, !PT ;  /* 0xffffffc004077812 */ /* 0x000fc600078ec0ff */
[----:B------:R-:W-:Y:S02]  /*0130*/  IMAD R4, R6, -0xa0, R5 ;  /* 0xffffff6006047824 */ /* 0x000fe400078e0205 */
[----:B------:R-:W-:Y:S02]  /*0140*/  IMAD.IADD R5, R0, 0x1, -R7 ;  /* 0x0000000100057824 */ /* 0x000fe400078e0a07 */
[----:B------:R-:W3:Y:S01]  /*0150*/  LDC.64 R6, c[0x0][0x218] ;  /* 0x00008600ff067b82 */ /* 0x000ee20000000a00 */
[C---:B------:R-:W-:Y:S01]  /*0160*/  LOP3.LUT R14, R4.reuse, 0xffffffe0, RZ, 0xc0, !PT ;  /* 0xffffffe0040e7812 */ /* 0x040fe200078ec0ff */
[----:B------:R-:W-:Y:S01]  /*0170*/  IMAD R12, R4, 0x40, R5 ;  /* 0x00000040040c7824 */ /* 0x000fe200078e0205 */
[----:B------:R-:W-:Y:S02]  /*0180*/  LEA.HI.SX32 R5, R8, R9, 0x14 ;  /* 0x0000000908057211 */ /* 0x000fe400078fa2ff */
[----:B------:R-:W-:Y:S01]  /*0190*/  ISETP.GE.AND P3, PT, R4, 0x40, PT ;  /* 0x000000400400780c */ /* 0x000fe20003f66270 */
[----:B------:R-:W-:Y:S01]  /*01a0*/  VIADD R12, R12, 0x8000 ;  /* 0x000080000c0c7836 */ /* 0x000fe20000000000 */
[C---:B------:R-:W-:Y:S01]  /*01b0*/  ISETP.NE.AND P4, PT, R14.reuse, 0x40, PT ;  /* 0x000000400e00780c */ /* 0x040fe20003f85270 */
[----:B------:R-:W4:Y:S01]  /*01c0*/  LDC.64 R8, c[0x0][0x228] ;  /* 0x00008a00ff087b82 */ /* 0x000f220000000a00 */
[----:B------:R-:W-:Y:S01]  /*01d0*/  ISETP.NE.AND P5, PT, R14, 0x60, PT ;  /* 0x000000600e00780c */ /* 0x000fe20003fa5270 */
[----:B------:R-:W-:-:S02]  /*01e0*/  IMAD R16, R5, 0x8800, R12 ;  /* 0x0000880005107824 */ /* 0x000fc400078e020c */
[----:B------:R-:W-:Y:S01]  /*01f0*/  IMAD R13, R5, 0x9000, R12 ;  /* 0x00009000050d7824 */ /* 0x000fe200078e020c */
[----:B------:R-:W-:Y:S01]  /*0200*/  ISETP.GT.AND P0, PT, R4, 0x7f, PT ;  /* 0x0000007f0400780c */ /* 0x000fe20003f04270 */
[----:B------:R-:W-:Y:S02]  /*0210*/  VIADD R15, R16, 0xfffff000 ;  /* 0xfffff000100f7836 */ /* 0x000fe40000000000 */
[----:B-1----:R-:W-:Y:S01]  /*0220*/  IMAD.WIDE R12, R13, 0x4, R2 ;  /* 0x000000040d0c7825 */ /* 0x002fe200078e0202 */
[----:B------:R-:W-:-:S03]  /*0230*/  CS2R R2, SRZ ;  /* 0x0000000000027805 */ /* 0x000fc6000001ff00 */
[C---:B------:R-:W-:Y:S02]  /*0240*/  VIADD R17, R16.reuse, 0xffffe800 ;  /* 0xffffe80010117836 */ /* 0x040fe40000000000 */
[----:B------:R-:W-:Y:S01]  /*0250*/  VIADD R19, R16, 0xffffe000 ;  /* 0xffffe00010137836 */ /* 0x000fe20000000000 */
[----:B------:R-:W-:Y:S01]  /*0260*/  CS2R R20, SRZ ;  /* 0x0000000000147805 */ /* 0x000fe2000001ff00 */
[----:B---3--:R-:W-:Y:S01]  /*0270*/  IMAD.WIDE R14, R15, 0x4, R6 ;  /* 0x000000040f0e7825 */ /* 0x008fe200078e0206 */
[----:B------:R-:W-:Y:S01]  /*0280*/  CS2R R6, SRZ ;  /* 0x0000000000067805 */ /* 0x000fe2000001ff00 */
[----:B------:R1:W3:Y:S02]  /*0290*/  @!P3 LDG.E.64 R2, desc[UR4][R12.64] ;  /* 0x000000040c02b981 */ /* 0x0002e4000c1e1b00 */
[----:B--2---:R-:W-:Y:S01]  /*02a0*/  IMAD.WIDE R16, R17, 0x4, R10 ;  /* 0x0000000411107825 */ /* 0x004fe200078e020a */
[----:B------:R-:W-:Y:S02]  /*02b0*/  CS2R R10, SRZ ;  /* 0x00000000000a7805 */ /* 0x000fe4000001ff00 */
[----:B------:R-:W2:Y:S01]  /*02c0*/  @!P4 LDG.E.64 R6, desc[UR4][R14.64] ;  /* 0x000000040e06c981 */ /* 0x000ea2000c1e1b00 */
[----:B----4-:R-:W-:-:S03]  /*02d0*/  IMAD.WIDE R8, R19, 0x4, R8 ;  /* 0x0000000413087825 */ /* 0x010fc600078e0208 */
[----:B------:R-:W4:Y:S01]  /*02e0*/  @!P5 LDG.E.64 R10, desc[UR4][R16.64] ;  /* 0x00000004100ad981 */ /* 0x000f22000c1e1b00 */
[----:B-1----:R-:W1:Y:S03]  /*02f0*/  LDC.64 R12, c[0x0][0x230] ;  /* 0x00008c00ff0c7b82 */ /* 0x002e660000000a00 */
[----:B------:R-:W5:Y:S01]  /*0300*/  @P0 LDG.E.64 R20, desc[UR4][R8.64] ;  /* 0x0000000408140981 */ /* 0x000f62000c1e1b00 */
[C---:B------:R-:W-:Y:S01]  /*0310*/  ISETP.GE.AND P2, PT, R4.reuse, 0x60, PT ;  /* 0x000000600400780c */ /* 0x040fe20003f46270 */
[----:B------:R-:W-:Y:S01]  /*0320*/  IMAD R0, R5, -0x2800, R0 ;  /* 0xffffd80005007824 */ /* 0x000fe200078e0200 */
[----:B------:R-:W-:Y:S02]  /*0330*/  ISETP.GE.AND P1, PT, R4, 0x80, PT ;  /* 0x000000800400780c */ /* 0x000fe40003f26270 */
[----:B---3--:R-:W-:Y:S01]  /*0340*/  SEL R19, R3, RZ, !P3 ;  /* 0x000000ff03137207 */ /* 0x008fe20005800000 */
[----:B------:R-:W-:Y:S01]  /*0350*/  IMAD R3, R5, 0xa800, R0 ;  /* 0x0000a80005037824 */ /* 0x000fe200078e0200 */
[----:B------:R-:W-:-:S02]  /*0360*/  SEL R18, R2, RZ, !P3 ;  /* 0x000000ff02127207 */ /* 0x000fc40005800000 */
[----:B--2---:R-:W-:Y:S01]  /*0370*/  @P3 SEL R18, R6, RZ, !P4 ;  /* 0x000000ff06123207 */ /* 0x004fe20006000000 */
[----:B-1----:R-:W-:Y:S01]  /*0380*/  IMAD.WIDE R2, R3, 0x4, R12 ;  /* 0x0000000403027825 */ /* 0x002fe200078e020c */
[----:B------:R-:W-:-:S03]  /*0390*/  @P3 SEL R19, R7, RZ, !P4 ;  /* 0x000000ff07133207 */ /* 0x000fc60006000000 */
[----:B----4-:R-:W-:Y:S02]  /*03a0*/  @P2 SEL R18, R10, RZ, !P5 ;  /* 0x000000ff0a122207 */ /* 0x010fe40006800000 */
[----:B------:R-:W-:Y:S02]  /*03b0*/  @P2 SEL R19, R11, RZ, !P5 ;  /* 0x000000ff0b132207 */ /* 0x000fe40006800000 */
[----:B-----5:R-:W-:Y:S02]  /*03c0*/  @P1 SEL R18, R20, RZ, P0 ;  /* 0x000000ff14121207 */ /* 0x020fe40000000000 */
[----:B------:R-:W-:-:S05]  /*03d0*/  @P1 SEL R19, R21, RZ, P0 ;  /* 0x000000ff15131207 */ /* 0x000fca0000000000 */
[----:B------:R-:W-:Y:S01]  /*03e0*/  STG.E.64 desc[UR4][R2.64], R18 ;  /* 0x0000001202007986 */ /* 0x000fe2000c101b04 */
[----:B------:R-:W-:Y:S05]  /*03f0*/  EXIT ;  /* 0x000000000000794d */ /* 0x000fea0003800000 */
.L_x_0:
[----:B------:R-:W-:-:S00]  /*0400*/  BRA `(.L_x_0) ;  /* 0xfffffffc00fc7947 */ /* 0x000fc0000383ffff */
[----:B------:R-:W-:-:S00]  /*0410*/  NOP ;  /* 0x0000000000007918 */ /* 0x000fc00000000000 */
        /* <DEDUP_REMOVED lines=14> */
.L_x_1:


//--------------------- .nv.constant0.triton_poi_fused_cat_12 --------------------------
	.section	.nv.constant0.triton_poi_fused_cat_12,"a",@progbits
	.sectionflags	@""
	.align	4
.nv.constant0.triton_poi_fused_cat_12:
	.zero		572
